//
// Generated by NVIDIA NVVM Compiler
//
// Compiler Build ID: CL-36424714
// Cuda compilation tools, release 13.0, V13.0.88
// Based on NVVM 20.0.0
//

.version 9.0
.target sm_100
.address_size 64

	// .globl	_Z16mandelbrotKernelPiPfffffiiiff

.visible .entry _Z16mandelbrotKernelPiPfffffiiiff(
	.param .u64 .ptr .align 1 _Z16mandelbrotKernelPiPfffffiiiff_param_0,
	.param .u64 .ptr .align 1 _Z16mandelbrotKernelPiPfffffiiiff_param_1,
	.param .f32 _Z16mandelbrotKernelPiPfffffiiiff_param_2,
	.param .f32 _Z16mandelbrotKernelPiPfffffiiiff_param_3,
	.param .f32 _Z16mandelbrotKernelPiPfffffiiiff_param_4,
	.param .f32 _Z16mandelbrotKernelPiPfffffiiiff_param_5,
	.param .u32 _Z16mandelbrotKernelPiPfffffiiiff_param_6,
	.param .u32 _Z16mandelbrotKernelPiPfffffiiiff_param_7,
	.param .u32 _Z16mandelbrotKernelPiPfffffiiiff_param_8,
	.param .f32 _Z16mandelbrotKernelPiPfffffiiiff_param_9,
	.param .f32 _Z16mandelbrotKernelPiPfffffiiiff_param_10
)
{
	.reg .pred 	%p<12>;
	.reg .b32 	%r<33>;
	.reg .b32 	%f<78>;
	.reg .b64 	%rd<8>;

	ld.param.u64 	%rd1, [_Z16mandelbrotKernelPiPfffffiiiff_param_0];
	ld.param.u64 	%rd2, [_Z16mandelbrotKernelPiPfffffiiiff_param_1];
	ld.param.f32 	%f11, [_Z16mandelbrotKernelPiPfffffiiiff_param_2];
	ld.param.f32 	%f12, [_Z16mandelbrotKernelPiPfffffiiiff_param_3];
	ld.param.f32 	%f13, [_Z16mandelbrotKernelPiPfffffiiiff_param_4];
	ld.param.f32 	%f14, [_Z16mandelbrotKernelPiPfffffiiiff_param_5];
	ld.param.u32 	%r6, [_Z16mandelbrotKernelPiPfffffiiiff_param_6];
	ld.param.u32 	%r9, [_Z16mandelbrotKernelPiPfffffiiiff_param_7];
	ld.param.u32 	%r8, [_Z16mandelbrotKernelPiPfffffiiiff_param_8];
	ld.param.f32 	%f15, [_Z16mandelbrotKernelPiPfffffiiiff_param_9];
	ld.param.f32 	%f16, [_Z16mandelbrotKernelPiPfffffiiiff_param_10];
	mov.u32 	%r10, %ctaid.x;
	mov.u32 	%r11, %ntid.x;
	mov.u32 	%r12, %tid.x;
	mad.lo.s32 	%r1, %r10, %r11, %r12;
	mov.u32 	%r13, %ctaid.y;
	mov.u32 	%r14, %ntid.y;
	mov.u32 	%r15, %tid.y;
	mad.lo.s32 	%r16, %r13, %r14, %r15;
	setp.ge.s32 	%p1, %r1, %r6;
	setp.ge.s32 	%p2, %r16, %r9;
	or.pred  	%p3, %p1, %p2;
	@%p3 bra 	$L__BB0_5;
	cvt.rn.f32.s32 	%f17, %r1;
	cvt.rn.f32.s32 	%f18, %r6;
	div.rn.f32 	%f19, %f17, %f18;
	sub.f32 	%f20, %f12, %f11;
	fma.rn.f32 	%f1, %f20, %f19, %f11;
	cvt.rn.f32.u32 	%f21, %r16;
	cvt.rn.f32.u32 	%f22, %r9;
	div.rn.f32 	%f23, %f21, %f22;
	sub.f32 	%f24, %f14, %f13;
	fma.rn.f32 	%f2, %f24, %f23, %f13;
	setp.lt.s32 	%p4, %r8, 1;
	mov.b32 	%r32, 0;
	@%p4 bra 	$L__BB0_4;
	mov.b32 	%r32, 0;
	mov.f32 	%f74, 0f00000000;
	mov.f32 	%f75, %f74;
	mov.f32 	%f76, %f74;
	mov.f32 	%f77, %f74;
$L__BB0_3:
	sub.f32 	%f26, %f75, %f74;
	add.f32 	%f7, %f1, %f26;
	add.f32 	%f27, %f77, %f77;
	fma.rn.f32 	%f76, %f27, %f76, %f2;
	add.s32 	%r32, %r32, 1;
	mul.f32 	%f75, %f7, %f7;
	mul.f32 	%f74, %f76, %f76;
	add.f32 	%f28, %f75, %f74;
	setp.le.f32 	%p5, %f28, 0f40800000;
	setp.lt.s32 	%p6, %r32, %r8;
	and.pred  	%p7, %p5, %p6;
	mov.f32 	%f77, %f7;
	@%p7 bra 	$L__BB0_3;
$L__BB0_4:
	mad.lo.s32 	%r19, %r6, %r16, %r1;
	cvta.to.global.u64 	%rd3, %rd1;
	mul.wide.s32 	%rd4, %r19, 4;
	add.s64 	%rd5, %rd3, %rd4;
	st.global.u32 	[%rd5], %r32;
	cvt.rn.f32.s32 	%f29, %r8;
	div.rn.f32 	%f30, %f29, 0f42480000;
	cvt.rzi.s32.f32 	%r20, %f30;
	add.s32 	%r21, %r32, 1;
	cvt.rn.f32.u32 	%f31, %r21;
	mov.b32 	%r22, %f31;
	add.s32 	%r23, %r22, -1059760811;
	and.b32  	%r24, %r23, -8388608;
	sub.s32 	%r25, %r22, %r24;
	mov.b32 	%f32, %r25;
	cvt.rn.f32.s32 	%f33, %r24;
	fma.rn.f32 	%f34, %f33, 0f34000000, 0f00000000;
	add.f32 	%f35, %f32, 0fBF800000;
	fma.rn.f32 	%f36, %f35, 0fBE055027, 0f3E1039F6;
	fma.rn.f32 	%f37, %f36, %f35, 0fBDF8CDCC;
	fma.rn.f32 	%f38, %f37, %f35, 0f3E0F2955;
	fma.rn.f32 	%f39, %f38, %f35, 0fBE2AD8B9;
	fma.rn.f32 	%f40, %f39, %f35, 0f3E4CED0B;
	fma.rn.f32 	%f41, %f40, %f35, 0fBE7FFF22;
	fma.rn.f32 	%f42, %f41, %f35, 0f3EAAAA78;
	fma.rn.f32 	%f43, %f42, %f35, 0fBF000000;
	mul.f32 	%f44, %f35, %f43;
	fma.rn.f32 	%f45, %f44, %f35, %f35;
	fma.rn.f32 	%f46, %f34, 0f3F317218, %f45;
	setp.gt.u32 	%p8, %r22, 2139095039;
	fma.rn.f32 	%f47, %f31, 0f7F800000, 0f7F800000;
	selp.f32 	%f48, %f47, %f46, %p8;
	add.s32 	%r26, %r20, 1;
	cvt.rn.f32.s32 	%f49, %r26;
	setp.lt.s32 	%p9, %r20, 0;
	mul.f32 	%f50, %f49, 0f4B000000;
	selp.f32 	%f51, %f50, %f49, %p9;
	selp.f32 	%f52, 0fC1B80000, 0f00000000, %p9;
	mov.b32 	%r27, %f51;
	add.s32 	%r28, %r27, -1059760811;
	and.b32  	%r29, %r28, -8388608;
	sub.s32 	%r30, %r27, %r29;
	mov.b32 	%f53, %r30;
	cvt.rn.f32.s32 	%f54, %r29;
	fma.rn.f32 	%f55, %f54, 0f34000000, %f52;
	add.f32 	%f56, %f53, 0fBF800000;
	fma.rn.f32 	%f57, %f56, 0fBE055027, 0f3E1039F6;
	fma.rn.f32 	%f58, %f57, %f56, 0fBDF8CDCC;
	fma.rn.f32 	%f59, %f58, %f56, 0f3E0F2955;
	fma.rn.f32 	%f60, %f59, %f56, 0fBE2AD8B9;
	fma.rn.f32 	%f61, %f60, %f56, 0f3E4CED0B;
	fma.rn.f32 	%f62, %f61, %f56, 0fBE7FFF22;
	fma.rn.f32 	%f63, %f62, %f56, 0f3EAAAA78;
	fma.rn.f32 	%f64, %f63, %f56, 0fBF000000;
	mul.f32 	%f65, %f56, %f64;
	fma.rn.f32 	%f66, %f65, %f56, %f56;
	fma.rn.f32 	%f67, %f55, 0f3F317218, %f66;
	setp.gt.u32 	%p10, %r27, 2139095039;
	fma.rn.f32 	%f68, %f51, 0f7F800000, 0f7F800000;
	selp.f32 	%f69, %f68, %f67, %p10;
	setp.eq.f32 	%p11, %f51, 0f00000000;
	selp.f32 	%f70, 0fFF800000, %f69, %p11;
	div.rn.f32 	%f71, %f48, %f70;
	sub.f32 	%f72, %f16, %f15;
	fma.rn.f32 	%f73, %f72, %f71, %f15;
	cvta.to.global.u64 	%rd6, %rd2;
	add.s64 	%rd7, %rd6, %rd4;
	st.global.f32 	[%rd7], %f73;
$L__BB0_5:
	ret;

}


// ===== COMPILED SASS (sm_100) =====

	.target	sm_100

	.elftype	@"ET_EXEC"


//--------------------- .note.nv.tkinfo           --------------------------
	.section	.note.nv.tkinfo,"",@"SHT_NOTE"
	.sectionflags	@"SHF_NOTE_NV_TKINFO"
	.tkinfo
        /*0018*/ 	.word	0x00000002
        /*0030*/ 	.string	""
        /*0030*/ 	.string	"ptxas"
        /*0030*/ 	.string	"Cuda compilation tools, release 13.0, V13.0.88"
        /*0030*/ 	.string	"Build cuda_13.0.r13.0/compiler.36424714_0"
        /*0030*/ 	.string	"-arch sm_100 -m 64 "



//--------------------- .note.nv.cuinfo           --------------------------
	.section	.note.nv.cuinfo,"",@"SHT_NOTE"
	.sectionflags	@"SHF_NOTE_NV_CUINFO"
        /*0018*/ 	.short	0x0002
        /*001a*/ 	.short	0x0064
        /*001c*/ 	.short	0x0082
	.zero		2


//--------------------- .nv.info                  --------------------------
	.section	.nv.info,"",@"SHT_CUDA_INFO"
	.align	4


	//----- nvinfo : EIATTR_REGCOUNT
	.align		4
        /*0000*/ 	.byte	0x04, 0x2f
        /*0002*/ 	.short	(.L_1 - .L_0)
	.align		4
.L_0:
        /*0004*/ 	.word	index@(_Z16mandelbrotKernelPiPfffffiiiff)
        /*0008*/ 	.word	0x00000013


	//----- nvinfo : EIATTR_FRAME_SIZE
	.align		4
.L_1:
        /*000c*/ 	.byte	0x04, 0x11
        /*000e*/ 	.short	(.L_3 - .L_2)
	.align		4
.L_2:
        /*0010*/ 	.word	index@($__internal_0_$__cuda_sm3x_div_rn_noftz_f32_slowpath)
        /*0014*/ 	.word	0x00000000


	//----- nvinfo : EIATTR_FRAME_SIZE
	.align		4
.L_3:
        /*0018*/ 	.byte	0x04, 0x11
        /*001a*/ 	.short	(.L_5 - .L_4)
	.align		4
.L_4:
        /*001c*/ 	.word	index@(_Z16mandelbrotKernelPiPfffffiiiff)
        /*0020*/ 	.word	0x00000000


	//----- nvinfo : EIATTR_MIN_STACK_SIZE
	.align		4
.L_5:
        /*0024*/ 	.byte	0x04, 0x12
        /*0026*/ 	.short	(.L_7 - .L_6)
	.align		4
.L_6:
        /*0028*/ 	.word	index@(_Z16mandelbrotKernelPiPfffffiiiff)
        /*002c*/ 	.word	0x00000000
.L_7:


//--------------------- .nv.compat                --------------------------
	.section	.nv.compat,"",@"SHT_CUDA_COMPAT_INFO"
	.align	4
        /*0000*/ 	.byte	0x02, 0x09, 0x00, 0x00, 0x02, 0x02, 0x01, 0x00, 0x02, 0x05, 0x05, 0x00, 0x03, 0x07, 0x01, 0x01
        /*0010*/ 	.byte	0x02, 0x03, 0x00, 0x00, 0x02, 0x06, 0x01, 0x00, 0x04, 0x0b, 0x08, 0x00, 0x01, 0x00, 0x00, 0x00
        /*0020*/ 	.byte	0x00, 0x00, 0x00, 0x00


//--------------------- .nv.info._Z16mandelbrotKernelPiPfffffiiiff --------------------------
	.section	.nv.info._Z16mandelbrotKernelPiPfffffiiiff,"",@"SHT_CUDA_INFO"
	.sectionflags	@""
	.align	4


	//----- nvinfo : EIATTR_CUDA_API_VERSION
	.align		4
        /*0000*/ 	.byte	0x04, 0x37
        /*0002*/ 	.short	(.L_9 - .L_8)
.L_8:
        /*0004*/ 	.word	0x00000082


	//----- nvinfo : EIATTR_KPARAM_INFO
	.align		4
.L_9:
        /*0008*/ 	.byte	0x04, 0x17
        /*000a*/ 	.short	(.L_11 - .L_10)
.L_10:
        /*000c*/ 	.word	0x00000000
        /*0010*/ 	.short	0x000a
        /*0012*/ 	.short	0x0030
        /*0014*/ 	.byte	0x00, 0xf0, 0x11, 0x00


	//----- nvinfo : EIATTR_KPARAM_INFO
	.align		4
.L_11:
        /*0018*/ 	.byte	0x04, 0x17
        /*001a*/ 	.short	(.L_13 - .L_12)
.L_12:
        /*001c*/ 	.word	0x00000000
        /*0020*/ 	.short	0x0009
        /*0022*/ 	.short	0x002c
        /*0024*/ 	.byte	0x00, 0xf0, 0x11, 0x00


	//----- nvinfo : EIATTR_KPARAM_INFO
	.align		4
.L_13:
        /*0028*/ 	.byte	0x04, 0x17
        /*002a*/ 	.short	(.L_15 - .L_14)
.L_14:
        /*002c*/ 	.word	0x00000000
        /*0030*/ 	.short	0x0008
        /*0032*/ 	.short	0x0028
        /*0034*/ 	.byte	0x00, 0xf0, 0x11, 0x00


	//----- nvinfo : EIATTR_KPARAM_INFO
	.align		4
.L_15:
        /*0038*/ 	.byte	0x04, 0x17
        /*003a*/ 	.short	(.L_17 - .L_16)
.L_16:
        /*003c*/ 	.word	0x00000000
        /*0040*/ 	.short	0x0007
        /*0042*/ 	.short	0x0024
        /*0044*/ 	.byte	0x00, 0xf0, 0x11, 0x00


	//----- nvinfo : EIATTR_KPARAM_INFO
	.align		4
.L_17:
        /*0048*/ 	.byte	0x04, 0x17
        /*004a*/ 	.short	(.L_19 - .L_18)
.L_18:
        /*004c*/ 	.word	0x00000000
        /*0050*/ 	.short	0x0006
        /*0052*/ 	.short	0x0020
        /*0054*/ 	.byte	0x00, 0xf0, 0x11, 0x00


	//----- nvinfo : EIATTR_KPARAM_INFO
	.align		4
.L_19:
        /*0058*/ 	.byte	0x04, 0x17
        /*005a*/ 	.short	(.L_21 - .L_20)
.L_20:
        /*005c*/ 	.word	0x00000000
        /*0060*/ 	.short	0x0005
        /*0062*/ 	.short	0x001c
        /*0064*/ 	.byte	0x00, 0xf0, 0x11, 0x00


	//----- nvinfo : EIATTR_KPARAM_INFO
	.align		4
.L_21:
        /*0068*/ 	.byte	0x04, 0x17
        /*006a*/ 	.short	(.L_23 - .L_22)
.L_22:
        /*006c*/ 	.word	0x00000000
        /*0070*/ 	.short	0x0004
        /*0072*/ 	.short	0x0018
        /*0074*/ 	.byte	0x00, 0xf0, 0x11, 0x00


	//----- nvinfo : EIATTR_KPARAM_INFO
	.align		4
.L_23:
        /*0078*/ 	.byte	0x04, 0x17
        /*007a*/ 	.short	(.L_25 - .L_24)
.L_24:
        /*007c*/ 	.word	0x00000000
        /*0080*/ 	.short	0x0003
        /*0082*/ 	.short	0x0014
        /*0084*/ 	.byte	0x00, 0xf0, 0x11, 0x00


	//----- nvinfo : EIATTR_KPARAM_INFO
	.align		4
.L_25:
        /*0088*/ 	.byte	0x04, 0x17
        /*008a*/ 	.short	(.L_27 - .L_26)
.L_26:
        /*008c*/ 	.word	0x00000000
        /*0090*/ 	.short	0x0002
        /*0092*/ 	.short	0x0010
        /*0094*/ 	.byte	0x00, 0xf0, 0x11, 0x00


	//----- nvinfo : EIATTR_KPARAM_INFO
	.align		4
.L_27:
        /*0098*/ 	.byte	0x04, 0x17
        /*009a*/ 	.short	(.L_29 - .L_28)
.L_28:
        /*009c*/ 	.word	0x00000000
        /*00a0*/ 	.short	0x0001
        /*00a2*/ 	.short	0x0008
        /*00a4*/ 	.byte	0x00, 0xf5, 0x21, 0x00


	//----- nvinfo : EIATTR_KPARAM_INFO
	.align		4
.L_29:
        /*00a8*/ 	.byte	0x04, 0x17
        /*00aa*/ 	.short	(.L_31 - .L_30)
.L_30:
        /*00ac*/ 	.word	0x00000000
        /*00b0*/ 	.short	0x0000
        /*00b2*/ 	.short	0x0000
        /*00b4*/ 	.byte	0x00, 0xf5, 0x21, 0x00


	//----- nvinfo : EIATTR_SPARSE_MMA_MASK
	.align		4
.L_31:
        /*00b8*/ 	.byte	0x03, 0x50
        /*00ba*/ 	.short	0x0000


	//----- nvinfo : EIATTR_MAXREG_COUNT
	.align		4
        /*00bc*/ 	.byte	0x03, 0x1b
        /*00be*/ 	.short	0x00ff


	//----- nvinfo : EIATTR_MERCURY_ISA_VERSION
	.align		4
        /*00c0*/ 	.byte	0x03, 0x5f
        /*00c2*/ 	.short	0x0101


	//----- nvinfo : EIATTR_VRC_CTA_INIT_COUNT
	.align		4
        /*00c4*/ 	.byte	0x02, 0x4a
	.zero		1
	.zero		1


	//----- nvinfo : EIATTR_EXIT_INSTR_OFFSETS
	.align		4
        /*00c8*/ 	.byte	0x04, 0x1c
        /*00ca*/ 	.short	(.L_33 - .L_32)


	//   ....[0]....
.L_32:
        /*00cc*/ 	.word	0x000000c0


	//   ....[1]....
        /*00d0*/ 	.word	0x00000a40


	//----- nvinfo : EIATTR_CRS_STACK_SIZE
	.align		4
.L_33:
        /*00d4*/ 	.byte	0x04, 0x1e
        /*00d6*/ 	.short	(.L_35 - .L_34)
.L_34:
        /*00d8*/ 	.word	0x00000000


	//----- nvinfo : EIATTR_CBANK_PARAM_SIZE
	.align		4
.L_35:
        /*00dc*/ 	.byte	0x03, 0x19
        /*00de*/ 	.short	0x0034


	//----- nvinfo : EIATTR_PARAM_CBANK
	.align		4
        /*00e0*/ 	.byte	0x04, 0x0a
        /*00e2*/ 	.short	(.L_37 - .L_36)
	.align		4
.L_36:
        /*00e4*/ 	.word	index@(.nv.constant0._Z16mandelbrotKernelPiPfffffiiiff)
        /*00e8*/ 	.short	0x0380
        /*00ea*/ 	.short	0x0034


	//----- nvinfo : EIATTR_SW_WAR
	.align		4
.L_37:
        /*00ec*/ 	.byte	0x04, 0x36
        /*00ee*/ 	.short	(.L_39 - .L_38)
.L_38:
        /*00f0*/ 	.word	0x00000008
.L_39:


//--------------------- .nv.callgraph             --------------------------
	.section	.nv.callgraph,"",@"SHT_CUDA_CALLGRAPH"
	.align	4
	.sectionentsize	8
	.align		4
        /*0000*/ 	.word	0x00000000
	.align		4
        /*0004*/ 	.word	0xffffffff
	.align		4
        /*0008*/ 	.word	0x00000000
	.align		4
        /*000c*/ 	.word	0xfffffffe
	.align		4
        /*0010*/ 	.word	0x00000000
	.align		4
        /*0014*/ 	.word	0xfffffffd
	.align		4
        /*0018*/ 	.word	0x00000000
	.align		4
        /*001c*/ 	.word	0xfffffffc


//--------------------- .text._Z16mandelbrotKernelPiPfffffiiiff --------------------------
	.section	.text._Z16mandelbrotKernelPiPfffffiiiff,"ax",@progbits
	.align	128
        .global         _Z16mandelbrotKernelPiPfffffiiiff
        .type           _Z16mandelbrotKernelPiPfffffiiiff,@function
        .size           _Z16mandelbrotKernelPiPfffffiiiff,(.L_x_21 - _Z16mandelbrotKernelPiPfffffiiiff)
        .other          _Z16mandelbrotKernelPiPfffffiiiff,@"STO_CUDA_ENTRY STV_DEFAULT"
_Z16mandelbrotKernelPiPfffffiiiff:
.text._Z16mandelbrotKernelPiPfffffiiiff:
[----:B------:R-:W-:Y:S01]  /*0000*/  LDC R1, c[0x0][0x37c] ;  /* 0x0000df00ff017b82 */ /* 0x000fe20000000800 */
[----:B------:R-:W0:Y:S07]  /*0010*/  S2R R3, SR_TID.Y ;  /* 0x0000000000037919 */ /* 0x000e2e0000002200 */
[----:B------:R-:W1:Y:S01]  /*0020*/  LDC R5, c[0x0][0x360] ;  /* 0x0000d800ff057b82 */ /* 0x000e620000000800 */
[----:B------:R-:W2:Y:S01]  /*0030*/  LDCU.64 UR6, c[0x0][0x3a0] ;  /* 0x00007400ff0677ac */ /* 0x000ea20008000a00 */
[----:B------:R-:W1:Y:S06]  /*0040*/  S2R R0, SR_TID.X ;  /* 0x0000000000007919 */ /* 0x000e6c0000002100 */
[----:B------:R-:W0:Y:S08]  /*0050*/  S2UR UR5, SR_CTAID.Y ;  /* 0x00000000000579c3 */ /* 0x000e300000002600 */
[----:B------:R-:W0:Y:S08]  /*0060*/  LDC R2, c[0x0][0x364] ;  /* 0x0000d900ff027b82 */ /* 0x000e300000000800 */
[----:B------:R-:W1:Y:S01]  /*0070*/  S2UR UR4, SR_CTAID.X ;  /* 0x00000000000479c3 */ /* 0x000e620000002500 */
[----:B0-----:R-:W-:-:S05]  /*0080*/  IMAD R2, R2, UR5, R3 ;  /* 0x0000000502027c24 */ /* 0x001fca000f8e0203 */
[----:B--2---:R-:W-:Y:S01]  /*0090*/  ISETP.GE.AND P0, PT, R2, UR7, PT ;  /* 0x0000000702007c0c */ /* 0x004fe2000bf06270 */
[----:B-1----:R-:W-:-:S05]  /*00a0*/  IMAD R5, R5, UR4, R0 ;  /* 0x0000000405057c24 */ /* 0x002fca000f8e0200 */
[----:B------:R-:W-:-:S13]  /*00b0*/  ISETP.GE.OR P0, PT, R5, UR6, P0 ;  /* 0x0000000605007c0c */ /* 0x000fda0008706670 */
[----:B------:R-:W-:Y:S05]  /*00c0*/  @P0 EXIT ;  /* 0x000000000000094d */ /* 0x000fea0003800000 */
[----:B------:R-:W-:Y:S01]  /*00d0*/  I2FP.F32.S32 R3, UR6 ;  /* 0x0000000600037c45 */ /* 0x000fe20008201400 */
[----:B------:R-:W-:Y:S01]  /*00e0*/  BSSY.RECONVERGENT B0, `(.L_x_0) ;  /* 0x000000d000007945 */ /* 0x000fe20003800200 */
[----:B------:R-:W-:Y:S02]  /*00f0*/  I2FP.F32.S32 R0, R5 ;  /* 0x0000000500007245 */ /* 0x000fe40000201400 */
[----:B------:R-:W0:Y:S08]  /*0100*/  MUFU.RCP R4, R3 ;  /* 0x0000000300047308 */ /* 0x000e300000001000 */
[----:B------:R-:W1:Y:S01]  /*0110*/  FCHK P0, R0, R3 ;  /* 0x0000000300007302 */ /* 0x000e620000000000 */
[----:B0-----:R-:W-:-:S04]  /*0120*/  FFMA R7, -R3, R4, 1 ;  /* 0x3f80000003077423 */ /* 0x001fc80000000104 */
[----:B------:R-:W-:-:S04]  /*0130*/  FFMA R7, R4, R7, R4 ;  /* 0x0000000704077223 */ /* 0x000fc80000000004 */
[----:B------:R-:W-:-:S04]  /*0140*/  FFMA R4, R0, R7, RZ ;  /* 0x0000000700047223 */ /* 0x000fc800000000ff */
[----:B------:R-:W-:-:S04]  /*0150*/  FFMA R6, -R3, R4, R0 ;  /* 0x0000000403067223 */ /* 0x000fc80000000100 */
[----:B------:R-:W-:Y:S01]  /*0160*/  FFMA R7, R7, R6, R4 ;  /* 0x0000000607077223 */ /* 0x000fe20000000004 */
[----:B-1----:R-:W-:Y:S06]  /*0170*/  @!P0 BRA `(.L_x_1) ;  /* 0x00000000000c8947 */ /* 0x002fec0003800000 */
[----:B------:R-:W-:-:S07]  /*0180*/  MOV R6, 0x1a0 ;  /* 0x000001a000067802 */ /* 0x000fce0000000f00 */
[----:B------:R-:W-:Y:S05]  /*0190*/  CALL.REL.NOINC `($__internal_0_$__cuda_sm3x_div_rn_noftz_f32_slowpath) ;  /* 0x00000008002c7944 */ /* 0x000fea0003c00000 */
[----:B------:R-:W-:-:S07]  /*01a0*/  MOV R7, R0 ;  /* 0x0000000000077202 */ /* 0x000fce0000000f00 */
.L_x_1:
[----:B------:R-:W-:Y:S05]  /*01b0*/  BSYNC.RECONVERGENT B0 ;  /* 0x0000000000007941 */ /* 0x000fea0003800200 */
.L_x_0:
[----:B------:R-:W0:Y:S01]  /*01c0*/  LDCU UR4, c[0x0][0x3a4] ;  /* 0x00007480ff0477ac */ /* 0x000e220008000800 */
[----:B------:R-:W1:Y:S01]  /*01d0*/  LDC.64 R12, c[0x0][0x390] ;  /* 0x0000e400ff0c7b82 */ /* 0x000e620000000a00 */
[----:B------:R-:W-:Y:S01]  /*01e0*/  I2FP.F32.U32 R0, R2 ;  /* 0x0000000200007245 */ /* 0x000fe20000201000 */
[----:B------:R-:W-:Y:S01]  /*01f0*/  BSSY.RECONVERGENT B0, `(.L_x_2) ;  /* 0x0000010000007945 */ /* 0x000fe20003800200 */
[----:B0-----:R-:W-:-:S04]  /*0200*/  I2FP.F32.U32 R9, UR4 ;  /* 0x0000000400097c45 */ /* 0x001fc80008201000 */
[----:B------:R-:W0:Y:S08]  /*0210*/  MUFU.RCP R4, R9 ;  /* 0x0000000900047308 */ /* 0x000e300000001000 */
[----:B------:R-:W2:Y:S01]  /*0220*/  FCHK P0, R0, R9 ;  /* 0x0000000900007302 */ /* 0x000ea20000000000 */
[----:B0-----:R-:W-:-:S04]  /*0230*/  FFMA R3, -R9, R4, 1 ;  /* 0x3f80000009037423 */ /* 0x001fc80000000104 */
[----:B------:R-:W-:Y:S01]  /*0240*/  FFMA R11, R4, R3, R4 ;  /* 0x00000003040b7223 */ /* 0x000fe20000000004 */
[----:B-1----:R-:W-:-:S03]  /*0250*/  FADD R3, R13, -R12 ;  /* 0x8000000c0d037221 */ /* 0x002fc60000000000 */
[----:B------:R-:W-:Y:S01]  /*0260*/  FFMA R4, R0, R11, RZ ;  /* 0x0000000b00047223 */ /* 0x000fe200000000ff */
[----:B------:R-:W-:-:S03]  /*0270*/  FFMA R8, R3, R7, R12 ;  /* 0x0000000703087223 */ /* 0x000fc6000000000c */
[----:B------:R-:W-:-:S04]  /*0280*/  FFMA R6, -R9, R4, R0 ;  /* 0x0000000409067223 */ /* 0x000fc80000000100 */
[----:B------:R-:W-:Y:S01]  /*0290*/  FFMA R11, R11, R6, R4 ;  /* 0x000000060b0b7223 */ /* 0x000fe20000000004 */
[----:B--2---:R-:W-:Y:S06]  /*02a0*/  @!P0 BRA `(.L_x_3) ;  /* 0x0000000000108947 */ /* 0x004fec0003800000 */
[----:B------:R-:W-:Y:S01]  /*02b0*/  IMAD.MOV.U32 R3, RZ, RZ, R9 ;  /* 0x000000ffff037224 */ /* 0x000fe200078e0009 */
[----:B------:R-:W-:-:S07]  /*02c0*/  MOV R6, 0x2e0 ;  /* 0x000002e000067802 */ /* 0x000fce0000000f00 */
[----:B------:R-:W-:Y:S05]  /*02d0*/  CALL.REL.NOINC `($__internal_0_$__cuda_sm3x_div_rn_noftz_f32_slowpath) ;  /* 0x0000000400dc7944 */ /* 0x000fea0003c00000 */
[----:B------:R-:W-:-:S07]  /*02e0*/  MOV R11, R0 ;  /* 0x00000000000b7202 */ /* 0x000fce0000000f00 */
.L_x_3:
[----:B------:R-:W-:Y:S05]  /*02f0*/  BSYNC.RECONVERGENT B0 ;  /* 0x0000000000007941 */ /* 0x000fea0003800200 */
.L_x_2:
[----:B------:R-:W0:Y:S01]  /*0300*/  LDCU UR6, c[0x0][0x3a8] ;  /* 0x00007500ff0677ac */ /* 0x000e220008000800 */
[----:B------:R-:W1:Y:S01]  /*0310*/  LDC.64 R12, c[0x0][0x398] ;  /* 0x0000e600ff0c7b82 */ /* 0x000e620000000a00 */
[----:B------:R-:W-:-:S07]  /*0320*/  IMAD.MOV.U32 R4, RZ, RZ, RZ ;  /* 0x000000ffff047224 */ /* 0x000fce00078e00ff */
[----:B------:R-:W2:Y:S01]  /*0330*/  LDC.64 R6, c[0x0][0x380] ;  /* 0x0000e000ff067b82 */ /* 0x000ea20000000a00 */
[----:B0-----:R-:W-:Y:S01]  /*0340*/  UISETP.GE.AND UP0, UPT, UR6, 0x1, UPT ;  /* 0x000000010600788c */ /* 0x001fe2000bf06270 */
[----:B-1----:R-:W-:-:S04]  /*0350*/  FADD R3, R13, -R12 ;  /* 0x8000000c0d037221 */ /* 0x002fc80000000000 */
[----:B------:R-:W-:-:S04]  /*0360*/  FFMA R11, R3, R11, R12 ;  /* 0x0000000b030b7223 */ /* 0x000fc8000000000c */
[----:B------:R-:W-:Y:S05]  /*0370*/  BRA.U !UP0, `(.L_x_4) ;  /* 0x0000000108487547 */ /* 0x000fea000b800000 */
[----:B------:R-:W-:Y:S01]  /*0380*/  HFMA2 R4, -RZ, RZ, 0, 0 ;  /* 0x00000000ff047431 */ /* 0x000fe200000001ff */
[----:B------:R-:W-:Y:S01]  /*0390*/  BSSY.RECONVERGENT B0, `(.L_x_4) ;  /* 0x0000010000007945 */ /* 0x000fe20003800200 */
[----:B------:R-:W-:Y:S02]  /*03a0*/  HFMA2 R10, -RZ, RZ, 0, 0 ;  /* 0x00000000ff0a7431 */ /* 0x000fe400000001ff */
[----:B------:R-:W-:Y:S01]  /*03b0*/  IMAD.MOV.U32 R0, RZ, RZ, RZ ;  /* 0x000000ffff007224 */ /* 0x000fe200078e00ff */
[----:B------:R-:W-:Y:S01]  /*03c0*/  MOV R3, RZ ;  /* 0x000000ff00037202 */ /* 0x000fe20000000f00 */
[----:B------:R-:W-:-:S07]  /*03d0*/  IMAD.MOV.U32 R9, RZ, RZ, RZ ;  /* 0x000000ffff097224 */ /* 0x000fce00078e00ff */
.L_x_5:
[----:B------:R-:W-:Y:S01]  /*03e0*/  FADD R3, R3, -R0 ;  /* 0x8000000003037221 */ /* 0x000fe20000000000 */
[----:B------:R-:W-:Y:S01]  /*03f0*/  FADD R0, R10, R10 ;  /* 0x0000000a0a007221 */ /* 0x000fe20000000000 */
[----:B------:R-:W-:Y:S02]  /*0400*/  VIADD R4, R4, 0x1 ;  /* 0x0000000104047836 */ /* 0x000fe40000000000 */
[----:B------:R-:W-:Y:S01]  /*0410*/  FADD R10, R8, R3 ;  /* 0x00000003080a7221 */ /* 0x000fe20000000000 */
[----:B------:R-:W-:Y:S02]  /*0420*/  FFMA R9, R0, R9, R11 ;  /* 0x0000000900097223 */ /* 0x000fe4000000000b */
[----:B------:R-:W-:Y:S01]  /*0430*/  ISETP.GE.AND P0, PT, R4, UR6, PT ;  /* 0x0000000604007c0c */ /* 0x000fe2000bf06270 */
[----:B------:R-:W-:Y:S01]  /*0440*/  FMUL R3, R10, R10 ;  /* 0x0000000a0a037220 */ /* 0x000fe20000400000 */
[----:B------:R-:W-:-:S04]  /*0450*/  FMUL R0, R9, R9 ;  /* 0x0000000909007220 */ /* 0x000fc80000400000 */
[----:B------:R-:W-:-:S05]  /*0460*/  FADD R12, R3, R0 ;  /* 0x00000000030c7221 */ /* 0x000fca0000000000 */
[----:B------:R-:W-:-:S13]  /*0470*/  FSETP.LE.AND P1, PT, R12, 4, PT ;  /* 0x408000000c00780b */ /* 0x000fda0003f23000 */
[----:B------:R-:W-:Y:S05]  /*0480*/  @!P0 BRA P1, `(.L_x_5) ;  /* 0xfffffffc00d48947 */ /* 0x000fea000083ffff */
[----:B------:R-:W-:Y:S05]  /*0490*/  BSYNC.RECONVERGENT B0 ;  /* 0x0000000000007941 */ /* 0x000fea0003800200 */
.L_x_4:
[----:B------:R-:W0:Y:S01]  /*04a0*/  LDCU UR7, c[0x0][0x3a0] ;  /* 0x00007400ff0777ac */ /* 0x000e220008000800 */
[----:B------:R-:W-:Y:S02]  /*04b0*/  MOV R3, 0x3ca3d70a ;  /* 0x3ca3d70a00037802 */ /* 0x000fe40000000f00 */
[----:B------:R-:W-:Y:S01]  /*04c0*/  I2FP.F32.S32 R0, UR6 ;  /* 0x0000000600007c45 */ /* 0x000fe20008201400 */
[----:B------:R-:W1:Y:S03]  /*04d0*/  LDCU.64 UR4, c[0x0][0x358] ;  /* 0x00006b00ff0477ac */ /* 0x000e660008000a00 */
[----:B------:R-:W3:Y:S01]  /*04e0*/  FCHK P0, R0, 50 ;  /* 0x4248000000007902 */ /* 0x000ee20000000000 */
[----:B0-----:R-:W-:Y:S02]  /*04f0*/  IMAD R5, R2, UR7, R5 ;  /* 0x0000000702057c24 */ /* 0x001fe4000f8e0205 */
[----:B------:R-:W-:-:S02]  /*0500*/  IMAD.MOV.U32 R2, RZ, RZ, 0x42480000 ;  /* 0x42480000ff027424 */ /* 0x000fc400078e00ff */
[----:B--2---:R-:W-:-:S04]  /*0510*/  IMAD.WIDE R6, R5, 0x4, R6 ;  /* 0x0000000405067825 */ /* 0x004fc800078e0206 */
[----:B------:R-:W-:Y:S01]  /*0520*/  FFMA R2, R3, -R2, 1 ;  /* 0x3f80000003027423 */ /* 0x000fe20000000802 */
[----:B-1----:R0:W-:Y:S03]  /*0530*/  STG.E desc[UR4][R6.64], R4 ;  /* 0x0000000406007986 */ /* 0x0021e6000c101904 */
[----:B------:R-:W-:-:S04]  /*0540*/  FFMA R3, R2, R3, 0.019999999552965164185 ;  /* 0x3ca3d70a02037423 */ /* 0x000fc80000000003 */
[----:B------:R-:W-:-:S04]  /*0550*/  FFMA R2, R0, R3, RZ ;  /* 0x0000000300027223 */ /* 0x000fc800000000ff */
[----:B------:R-:W-:-:S04]  /*0560*/  FFMA R8, R2, -50, R0 ;  /* 0xc248000002087823 */ /* 0x000fc80000000000 */
[----:B------:R-:W-:Y:S01]  /*0570*/  FFMA R2, R3, R8, R2 ;  /* 0x0000000803027223 */ /* 0x000fe20000000002 */
[----:B0--3--:R-:W-:Y:S06]  /*0580*/  @!P0 BRA `(.L_x_6) ;  /* 0x0000000000108947 */ /* 0x009fec0003800000 */
[----:B------:R-:W-:Y:S01]  /*0590*/  HFMA2 R3, -RZ, RZ, 3.140625, 0 ;  /* 0x42480000ff037431 */ /* 0x000fe200000001ff */
[----:B------:R-:W-:-:S07]  /*05a0*/  MOV R6, 0x5c0 ;  /* 0x000005c000067802 */ /* 0x000fce0000000f00 */
[----:B------:R-:W-:Y:S05]  /*05b0*/  CALL.REL.NOINC `($__internal_0_$__cuda_sm3x_div_rn_noftz_f32_slowpath) ;  /* 0x0000000400247944 */ /* 0x000fea0003c00000 */
[----:B------:R-:W-:-:S07]  /*05c0*/  IMAD.MOV.U32 R2, RZ, RZ, R0 ;  /* 0x000000ffff027224 */ /* 0x000fce00078e0000 */
.L_x_6:
[----:B------:R-:W0:Y:S01]  /*05d0*/  F2I.TRUNC.NTZ R2, R2 ;  /* 0x0000000200027305 */ /* 0x000e22000020f100 */
[----:B------:R-:W-:Y:S01]  /*05e0*/  MOV R13, 0x3e055027 ;  /* 0x3e055027000d7802 */ /* 0x000fe20000000f00 */
[----:B------:R-:W-:Y:S01]  /*05f0*/  BSSY.RECONVERGENT B0, `(.L_x_7) ;  /* 0x000003d000007945 */ /* 0x000fe20003800200 */
[C---:B0-----:R-:W-:Y:S02]  /*0600*/  ISETP.GE.AND P0, PT, R2.reuse, RZ, PT ;  /* 0x000000ff0200720c */ /* 0x041fe40003f06270 */
[----:B------:R-:W-:Y:S02]  /*0610*/  IADD3 R0, PT, PT, R2, 0x1, RZ ;  /* 0x0000000102007810 */ /* 0x000fe40007ffe0ff */
[----:B------:R-:W-:Y:S02]  /*0620*/  IADD3 R2, PT, PT, R4, 0x1, RZ ;  /* 0x0000000104027810 */ /* 0x000fe40007ffe0ff */
[----:B------:R-:W-:Y:S02]  /*0630*/  I2FP.F32.S32 R0, R0 ;  /* 0x0000000000007245 */ /* 0x000fe40000201400 */
[----:B------:R-:W-:-:S02]  /*0640*/  I2FP.F32.U32 R2, R2 ;  /* 0x0000000200027245 */ /* 0x000fc40000201000 */
[----:B------:R-:W-:-:S03]  /*0650*/  FSEL R6, RZ, -23, P0 ;  /* 0xc1b80000ff067808 */ /* 0x000fc60000000000 */
[----:B------:R-:W-:-:S05]  /*0660*/  @!P0 FMUL R0, R0, 8388608 ;  /* 0x4b00000000008820 */ /* 0x000fca0000400000 */
[C---:B------:R-:W-:Y:S02]  /*0670*/  IADD3 R3, PT, PT, R0.reuse, -0x3f2aaaab, RZ ;  /* 0xc0d5555500037810 */ /* 0x040fe40007ffe0ff */
[----:B------:R-:W-:Y:S02]  /*0680*/  ISETP.GT.U32.AND P0, PT, R0, 0x7f7fffff, PT ;  /* 0x7f7fffff0000780c */ /* 0x000fe40003f04070 */
[----:B------:R-:W-:-:S05]  /*0690*/  LOP3.LUT R9, R3, 0xff800000, RZ, 0xc0, !PT ;  /* 0xff80000003097812 */ /* 0x000fca00078ec0ff */
[----:B------:R-:W-:Y:S01]  /*06a0*/  IMAD.IADD R3, R0, 0x1, -R9 ;  /* 0x0000000100037824 */ /* 0x000fe200078e0a09 */
[----:B------:R-:W-:-:S03]  /*06b0*/  I2FP.F32.S32 R9, R9 ;  /* 0x0000000900097245 */ /* 0x000fc60000201400 */
[----:B------:R-:W-:Y:S02]  /*06c0*/  FADD R8, R3, -1 ;  /* 0xbf80000003087421 */ /* 0x000fe40000000000 */
[----:B------:R-:W-:Y:S01]  /*06d0*/  FFMA R6, R9, 1.1920928955078125e-07, R6 ;  /* 0x3400000009067823 */ /* 0x000fe20000000006 */
[----:B------:R-:W-:Y:S01]  /*06e0*/  MOV R9, 0x7f800000 ;  /* 0x7f80000000097802 */ /* 0x000fe20000000f00 */
[----:B------:R-:W-:-:S04]  /*06f0*/  FFMA R3, R8, -R13, 0.14084610342979431152 ;  /* 0x3e1039f608037423 */ /* 0x000fc8000000080d */
[----:B------:R-:W-:-:S04]  /*0700*/  FFMA R3, R8, R3, -0.12148627638816833496 ;  /* 0xbdf8cdcc08037423 */ /* 0x000fc80000000003 */
[----:B------:R-:W-:Y:S01]  /*0710*/  FFMA R7, R8, R3, 0.13980610668659210205 ;  /* 0x3e0f295508077423 */ /* 0x000fe20000000003 */
[----:B------:R-:W-:-:S03]  /*0720*/  VIADD R3, R2, 0xc0d55555 ;  /* 0xc0d5555502037836 */ /* 0x000fc60000000000 */
[C---:B------:R-:W-:Y:S02]  /*0730*/  FFMA R7, R8.reuse, R7, -0.16684235632419586182 ;  /* 0xbe2ad8b908077423 */ /* 0x040fe40000000007 */
[----:B------:R-:W-:Y:S02]  /*0740*/  LOP3.LUT R3, R3, 0xff800000, RZ, 0xc0, !PT ;  /* 0xff80000003037812 */ /* 0x000fe400078ec0ff */
[----:B------:R-:W-:Y:S02]  /*0750*/  FFMA R7, R8, R7, 0.20012299716472625732 ;  /* 0x3e4ced0b08077423 */ /* 0x000fe40000000007 */
[----:B------:R-:W-:Y:S02]  /*0760*/  IADD3 R4, PT, PT, R2, -R3, RZ ;  /* 0x8000000302047210 */ /* 0x000fe40007ffe0ff */
[----:B------:R-:W-:-:S03]  /*0770*/  FFMA R7, R8, R7, -0.24999669194221496582 ;  /* 0xbe7fff2208077423 */ /* 0x000fc60000000007 */
[----:B------:R-:W-:Y:S01]  /*0780*/  FADD R4, R4, -1 ;  /* 0xbf80000004047421 */ /* 0x000fe20000000000 */
[----:B------:R-:W-:-:S03]  /*0790*/  FFMA R11, R8, R7, 0.33333182334899902344 ;  /* 0x3eaaaa78080b7423 */ /* 0x000fc60000000007 */
[----:B------:R-:W-:Y:S01]  /*07a0*/  FFMA R7, R4, -R13, 0.14084610342979431152 ;  /* 0x3e1039f604077423 */ /* 0x000fe2000000080d */
[----:B------:R-:W-:-:S03]  /*07b0*/  FFMA R11, R8, R11, -0.5 ;  /* 0xbf000000080b7423 */ /* 0x000fc6000000000b */
[----:B------:R-:W-:Y:S01]  /*07c0*/  FFMA R7, R4, R7, -0.12148627638816833496 ;  /* 0xbdf8cdcc04077423 */ /* 0x000fe20000000007 */
[----:B------:R-:W-:-:S03]  /*07d0*/  FMUL R11, R8, R11 ;  /* 0x0000000b080b7220 */ /* 0x000fc60000400000 */
[----:B------:R-:W-:Y:S01]  /*07e0*/  FFMA R7, R4, R7, 0.13980610668659210205 ;  /* 0x3e0f295504077423 */ /* 0x000fe20000000007 */
[----:B------:R-:W-:-:S03]  /*07f0*/  FFMA R11, R8, R11, R8 ;  /* 0x0000000b080b7223 */ /* 0x000fc60000000008 */
[----:B------:R-:W-:Y:S01]  /*0800*/  FFMA R7, R4, R7, -0.16684235632419586182 ;  /* 0xbe2ad8b904077423 */ /* 0x000fe20000000007 */
[----:B------:R-:W-:Y:S01]  /*0810*/  FFMA R6, R6, 0.69314718246459960938, R11 ;  /* 0x3f31721806067823 */ /* 0x000fe2000000000b */
[C---:B------:R-:W-:Y:S01]  /*0820*/  @P0 FFMA R6, R0.reuse, R9, +INF ;  /* 0x7f80000000060423 */ /* 0x040fe20000000009 */
[----:B------:R-:W-:Y:S01]  /*0830*/  FSETP.NEU.AND P0, PT, R0, RZ, PT ;  /* 0x000000ff0000720b */ /* 0x000fe20003f0d000 */
[----:B------:R-:W-:Y:S01]  /*0840*/  FFMA R7, R4, R7, 0.20012299716472625732 ;  /* 0x3e4ced0b04077423 */ /* 0x000fe20000000007 */
[----:B------:R-:W-:Y:S02]  /*0850*/  I2FP.F32.S32 R0, R3 ;  /* 0x0000000300007245 */ /* 0x000fe40000201400 */
[----:B------:R-:W-:Y:S01]  /*0860*/  FSEL R11, R6, -INF , P0 ;  /* 0xff800000060b7808 */ /* 0x000fe20000000000 */
[----:B------:R-:W-:Y:S01]  /*0870*/  FFMA R7, R4, R7, -0.24999669194221496582 ;  /* 0xbe7fff2204077423 */ /* 0x000fe20000000007 */
[----:B------:R-:W-:Y:S01]  /*0880*/  ISETP.GT.U32.AND P0, PT, R2, 0x7f7fffff, PT ;  /* 0x7f7fffff0200780c */ /* 0x000fe20003f04070 */
[----:B------:R-:W-:Y:S01]  /*0890*/  FFMA R0, R0, 1.1920928955078125e-07, RZ ;  /* 0x3400000000007823 */ /* 0x000fe200000000ff */
[----:B------:R-:W0:Y:S01]  /*08a0*/  MUFU.RCP R6, R11 ;  /* 0x0000000b00067308 */ /* 0x000e220000001000 */
[----:B------:R-:W-:-:S04]  /*08b0*/  FFMA R7, R4, R7, 0.33333182334899902344 ;  /* 0x3eaaaa7804077423 */ /* 0x000fc80000000007 */
[----:B------:R-:W-:-:S04]  /*08c0*/  FFMA R7, R4, R7, -0.5 ;  /* 0xbf00000004077423 */ /* 0x000fc80000000007 */
[----:B------:R-:W-:-:S04]  /*08d0*/  FMUL R7, R4, R7 ;  /* 0x0000000704077220 */ /* 0x000fc80000400000 */
[----:B------:R-:W-:-:S04]  /*08e0*/  FFMA R7, R4, R7, R4 ;  /* 0x0000000704077223 */ /* 0x000fc80000000004 */
[----:B------:R-:W-:Y:S01]  /*08f0*/  FFMA R0, R0, 0.69314718246459960938, R7 ;  /* 0x3f31721800007823 */ /* 0x000fe20000000007 */
[----:B------:R-:W-:Y:S01]  /*0900*/  @P0 FFMA R0, R2, R9, +INF ;  /* 0x7f80000002000423 */ /* 0x000fe20000000009 */
[----:B0-----:R-:W-:-:S03]  /*0910*/  FFMA R3, -R11, R6, 1 ;  /* 0x3f8000000b037423 */ /* 0x001fc60000000106 */
[----:B------:R-:W0:Y:S01]  /*0920*/  FCHK P0, R0, R11 ;  /* 0x0000000b00007302 */ /* 0x000e220000000000 */
[----:B------:R-:W-:-:S04]  /*0930*/  FFMA R3, R6, R3, R6 ;  /* 0x0000000306037223 */ /* 0x000fc80000000006 */
[----:B------:R-:W-:-:S04]  /*0940*/  FFMA R2, R0, R3, RZ ;  /* 0x0000000300027223 */ /* 0x000fc800000000ff */
[----:B------:R-:W-:-:S04]  /*0950*/  FFMA R4, -R11, R2, R0 ;  /* 0x000000020b047223 */ /* 0x000fc80000000100 */
[----:B------:R-:W-:Y:S01]  /*0960*/  FFMA R4, R3, R4, R2 ;  /* 0x0000000403047223 */ /* 0x000fe20000000002 */
[----:B0-----:R-:W-:Y:S06]  /*0970*/  @!P0 BRA `(.L_x_8) ;  /* 0x0000000000108947 */ /* 0x001fec0003800000 */
[----:B------:R-:W-:Y:S01]  /*0980*/  IMAD.MOV.U32 R3, RZ, RZ, R11 ;  /* 0x000000ffff037224 */ /* 0x000fe200078e000b */
[----:B------:R-:W-:-:S07]  /*0990*/  MOV R6, 0x9b0 ;  /* 0x000009b000067802 */ /* 0x000fce0000000f00 */
[----:B------:R-:W-:Y:S05]  /*09a0*/  CALL.REL.NOINC `($__internal_0_$__cuda_sm3x_div_rn_noftz_f32_slowpath) ;  /* 0x0000000000287944 */ /* 0x000fea0003c00000 */
[----:B------:R-:W-:-:S07]  /*09b0*/  MOV R4, R0 ;  /* 0x0000000000047202 */ /* 0x000fce0000000f00 */
.L_x_8:
[----:B------:R-:W-:Y:S05]  /*09c0*/  BSYNC.RECONVERGENT B0 ;  /* 0x0000000000007941 */ /* 0x000fea0003800200 */
.L_x_7:
[----:B------:R-:W0:Y:S01]  /*09d0*/  LDC R0, c[0x0][0x3ac] ;  /* 0x0000eb00ff007b82 */ /* 0x000e220000000800 */
[----:B------:R-:W0:Y:S07]  /*09e0*/  LDCU UR6, c[0x0][0x3b0] ;  /* 0x00007600ff0677ac */ /* 0x000e2e0008000800 */
[----:B------:R-:W1:Y:S01]  /*09f0*/  LDC.64 R2, c[0x0][0x388] ;  /* 0x0000e200ff027b82 */ /* 0x000e620000000a00 */
[----:B0-----:R-:W-:-:S04]  /*0a00*/  FADD R7, -R0, UR6 ;  /* 0x0000000600077e21 */ /* 0x001fc80008000100 */
[----:B------:R-:W-:Y:S01]  /*0a10*/  FFMA R7, R7, R4, R0 ;  /* 0x0000000407077223 */ /* 0x000fe20000000000 */
[----:B-1----:R-:W-:-:S05]  /*0a20*/  IMAD.WIDE R2, R5, 0x4, R2 ;  /* 0x0000000405027825 */ /* 0x002fca00078e0202 */
[----:B------:R-:W-:Y:S01]  /*0a30*/  STG.E desc[UR4][R2.64], R7 ;  /* 0x0000000702007986 */ /* 0x000fe2000c101904 */
[----:B------:R-:W-:Y:S05]  /*0a40*/  EXIT ;  /* 0x000000000000794d */ /* 0x000fea0003800000 */
        .weak           $__internal_0_$__cuda_sm3x_div_rn_noftz_f32_slowpath
        .type           $__internal_0_$__cuda_sm3x_div_rn_noftz_f32_slowpath,@function
        .size           $__internal_0_$__cuda_sm3x_div_rn_noftz_f32_slowpath,(.L_x_21 - $__internal_0_$__cuda_sm3x_div_rn_noftz_f32_slowpath)
$__internal_0_$__cuda_sm3x_div_rn_noftz_f32_slowpath:
[----:B------:R-:W-:Y:S01]  /*0a50*/  SHF.R.U32.HI R9, RZ, 0x17, R3 ;  /* 0x00000017ff097819 */ /* 0x000fe20000011603 */
[----:B------:R-:W-:Y:S01]  /*0a60*/  BSSY.RECONVERGENT B1, `(.L_x_9) ;  /* 0x0000062000017945 */ /* 0x000fe20003800200 */
[----:B------:R-:W-:Y:S02]  /*0a70*/  SHF.R.U32.HI R7, RZ, 0x17, R0 ;  /* 0x00000017ff077819 */ /* 0x000fe40000011600 */
[----:B------:R-:W-:Y:S02]  /*0a80*/  LOP3.LUT R14, R9, 0xff, RZ, 0xc0, !PT ;  /* 0x000000ff090e7812 */ /* 0x000fe400078ec0ff */
[----:B------:R-:W-:Y:S02]  /*0a90*/  LOP3.LUT R12, R7, 0xff, RZ, 0xc0, !PT ;  /* 0x000000ff070c7812 */ /* 0x000fe400078ec0ff */
[----:B------:R-:W-:-:S03]  /*0aa0*/  IADD3 R10, PT, PT, R14, -0x1, RZ ;  /* 0xffffffff0e0a7810 */ /* 0x000fc60007ffe0ff */
[----:B------:R-:W-:Y:S01]  /*0ab0*/  VIADD R9, R12, 0xffffffff ;  /* 0xffffffff0c097836 */ /* 0x000fe20000000000 */
[----:B------:R-:W-:-:S04]  /*0ac0*/  ISETP.GT.U32.AND P0, PT, R10, 0xfd, PT ;  /* 0x000000fd0a00780c */ /* 0x000fc80003f04070 */
[----:B------:R-:W-:-:S13]  /*0ad0*/  ISETP.GT.U32.OR P0, PT, R9, 0xfd, P0 ;  /* 0x000000fd0900780c */ /* 0x000fda0000704470 */
[----:B------:R-:W-:Y:S01]  /*0ae0*/  @!P0 MOV R7, RZ ;  /* 0x000000ff00078202 */ /* 0x000fe20000000f00 */
[----:B------:R-:W-:Y:S06]  /*0af0*/  @!P0 BRA `(.L_x_10) ;  /* 0x00000000005c8947 */ /* 0x000fec0003800000 */
[----:B------:R-:W-:Y:S02]  /*0b00*/  FSETP.GTU.FTZ.AND P0, PT, |R0|, +INF , PT ;  /* 0x7f8000000000780b */ /* 0x000fe40003f1c200 */
[----:B------:R-:W-:-:S04]  /*0b10*/  FSETP.GTU.FTZ.AND P1, PT, |R3|, +INF , PT ;  /* 0x7f8000000300780b */ /* 0x000fc80003f3c200 */
[----:B------:R-:W-:-:S13]  /*0b20*/  PLOP3.LUT P0, PT, P0, P1, PT, 0xf8, 0x8f ;  /* 0x00000000008f781c */ /* 0x000fda0000703f70 */
[----:B------:R-:W-:Y:S05]  /*0b30*/  @P0 BRA `(.L_x_11) ;  /* 0x00000004004c0947 */ /* 0x000fea0003800000 */
[----:B------:R-:W-:-:S13]  /*0b40*/  LOP3.LUT P0, RZ, R3, 0x7fffffff, R0, 0xc8, !PT ;  /* 0x7fffffff03ff7812 */ /* 0x000fda000780c800 */
[----:B------:R-:W-:Y:S05]  /*0b50*/  @!P0 BRA `(.L_x_12) ;  /* 0x00000004003c8947 */ /* 0x000fea0003800000 */
[C---:B------:R-:W-:Y:S02]  /*0b60*/  FSETP.NEU.FTZ.AND P2, PT, |R0|.reuse, +INF , PT ;  /* 0x7f8000000000780b */ /* 0x040fe40003f5d200 */
[----:B------:R-:W-:Y:S02]  /*0b70*/  FSETP.NEU.FTZ.AND P1, PT, |R3|, +INF , PT ;  /* 0x7f8000000300780b */ /* 0x000fe40003f3d200 */
[----:B------:R-:W-:-:S11]  /*0b80*/  FSETP.NEU.FTZ.AND P0, PT, |R0|, +INF , PT ;  /* 0x7f8000000000780b */ /* 0x000fd60003f1d200 */
[----:B------:R-:W-:Y:S05]  /*0b90*/  @!P1 BRA !P2, `(.L_x_12) ;  /* 0x00000004002c9947 */ /* 0x000fea0005000000 */
[----:B------:R-:W-:-:S04]  /*0ba0*/  LOP3.LUT P2, RZ, R0, 0x7fffffff, RZ, 0xc0, !PT ;  /* 0x7fffffff00ff7812 */ /* 0x000fc8000784c0ff */
[----:B------:R-:W-:-:S13]  /*0bb0*/  PLOP3.LUT P1, PT, P1, P2, PT, 0x2f, 0xf2 ;  /* 0x0000000000f2781c */ /* 0x000fda0000f24577 */
[----:B------:R-:W-:Y:S05]  /*0bc0*/  @P1 BRA `(.L_x_13) ;  /* 0x0000000400181947 */ /* 0x000fea0003800000 */
[----:B------:R-:W-:-:S04]  /*0bd0*/  LOP3.LUT P1, RZ, R3, 0x7fffffff, RZ, 0xc0, !PT ;  /* 0x7fffffff03ff7812 */ /* 0x000fc8000782c0ff */
[----:B------:R-:W-:-:S13]  /*0be0*/  PLOP3.LUT P0, PT, P0, P1, PT, 0x2f, 0xf2 ;  /* 0x0000000000f2781c */ /* 0x000fda0000702577 */
[----:B------:R-:W-:Y:S05]  /*0bf0*/  @P0 BRA `(.L_x_14) ;  /* 0x0000000400000947 */ /* 0x000fea0003800000 */
[----:B------:R-:W-:Y:S02]  /*0c00*/  ISETP.GE.AND P0, PT, R9, RZ, PT ;  /* 0x000000ff0900720c */ /* 0x000fe40003f06270 */
[----:B------:R-:W-:-:S11]  /*0c10*/  ISETP.GE.AND P1, PT, R10, RZ, PT ;  /* 0x000000ff0a00720c */ /* 0x000fd60003f26270 */
[----:B------:R-:W-:Y:S01]  /*0c20*/  @P0 MOV R7, RZ ;  /* 0x000000ff00070202 */ /* 0x000fe20000000f00 */
[----:B------:R-:W-:Y:S02]  /*0c30*/  @!P0 IMAD.MOV.U32 R7, RZ, RZ, -0x40 ;  /* 0xffffffc0ff078424 */ /* 0x000fe400078e00ff */
[----:B------:R-:W-:Y:S01]  /*0c40*/  @!P0 FFMA R0, R0, 1.84467440737095516160e+19, RZ ;  /* 0x5f80000000008823 */ /* 0x000fe200000000ff */
[----:B------:R-:W-:Y:S02]  /*0c50*/  @!P1 FFMA R3, R3, 1.84467440737095516160e+19, RZ ;  /* 0x5f80000003039823 */ /* 0x000fe400000000ff */
[----:B------:R-:W-:-:S07]  /*0c60*/  @!P1 IADD3 R7, PT, PT, R7, 0x40, RZ ;  /* 0x0000004007079810 */ /* 0x000fce0007ffe0ff */
.L_x_10:
[----:B------:R-:W-:Y:S01]  /*0c70*/  LEA R10, R14, 0xc0800000, 0x17 ;  /* 0xc08000000e0a7811 */ /* 0x000fe200078eb8ff */
[----:B------:R-:W-:Y:S03]  /*0c80*/  BSSY.RECONVERGENT B2, `(.L_x_15) ;  /* 0x0000036000027945 */ /* 0x000fe60003800200 */
[----:B------:R-:W-:Y:S01]  /*0c90*/  IADD3 R10, PT, PT, -R10, R3, RZ ;  /* 0x000000030a0a7210 */ /* 0x000fe20007ffe1ff */
[----:B------:R-:W-:-:S03]  /*0ca0*/  VIADD R3, R12, 0xffffff81 ;  /* 0xffffff810c037836 */ /* 0x000fc60000000000 */
[----:B------:R0:W1:Y:S01]  /*0cb0*/  MUFU.RCP R9, R10 ;  /* 0x0000000a00097308 */ /* 0x0000620000001000 */
[----:B------:R-:W-:Y:S01]  /*0cc0*/  FADD.FTZ R11, -R10, -RZ ;  /* 0x800000ff0a0b7221 */ /* 0x000fe20000010100 */
[C---:B------:R-:W-:Y:S01]  /*0cd0*/  IMAD R0, R3.reuse, -0x800000, R0 ;  /* 0xff80000003007824 */ /* 0x040fe200078e0200 */
[----:B0-----:R-:W-:-:S04]  /*0ce0*/  IADD3 R10, PT, PT, R3, 0x7f, -R14 ;  /* 0x0000007f030a7810 */ /* 0x001fc80007ffe80e */
[----:B------:R-:W-:Y:S01]  /*0cf0*/  IADD3 R10, PT, PT, R10, R7, RZ ;  /* 0x000000070a0a7210 */ /* 0x000fe20007ffe0ff */
[----:B-1----:R-:W-:-:S04]  /*0d00*/  FFMA R12, R9, R11, 1 ;  /* 0x3f800000090c7423 */ /* 0x002fc8000000000b */
[----:B------:R-:W-:-:S04]  /*0d10*/  FFMA R16, R9, R12, R9 ;  /* 0x0000000c09107223 */ /* 0x000fc80000000009 */
[----:B------:R-:W-:-:S04]  /*0d20*/  FFMA R9, R0, R16, RZ ;  /* 0x0000001000097223 */ /* 0x000fc800000000ff */
[----:B------:R-:W-:-:S04]  /*0d30*/  FFMA R12, R11, R9, R0 ;  /* 0x000000090b0c7223 */ /* 0x000fc80000000000 */
[----:B------:R-:W-:-:S04]  /*0d40*/  FFMA R9, R16, R12, R9 ;  /* 0x0000000c10097223 */ /* 0x000fc80000000009 */
[----:B------:R-:W-:-:S04]  /*0d50*/  FFMA R12, R11, R9, R0 ;  /* 0x000000090b0c7223 */ /* 0x000fc80000000000 */
[----:B------:R-:W-:-:S05]  /*0d60*/  FFMA R0, R16, R12, R9 ;  /* 0x0000000c10007223 */ /* 0x000fca0000000009 */
[----:B------:R-:W-:-:S04]  /*0d70*/  SHF.R.U32.HI R3, RZ, 0x17, R0 ;  /* 0x00000017ff037819 */ /* 0x000fc80000011600 */
[----:B------:R-:W-:-:S04]  /*0d80*/  LOP3.LUT R3, R3, 0xff, RZ, 0xc0, !PT ;  /* 0x000000ff03037812 */ /* 0x000fc800078ec0ff */
[----:B------:R-:W-:-:S05]  /*0d90*/  IADD3 R11, PT, PT, R3, R10, RZ ;  /* 0x0000000a030b7210 */ /* 0x000fca0007ffe0ff */
[----:B------:R-:W-:-:S05]  /*0da0*/  VIADD R3, R11, 0xffffffff ;  /* 0xffffffff0b037836 */ /* 0x000fca0000000000 */
[----:B------:R-:W-:-:S13]  /*0db0*/  ISETP.GE.U32.AND P0, PT, R3, 0xfe, PT ;  /* 0x000000fe0300780c */ /* 0x000fda0003f06070 */
[----:B------:R-:W-:Y:S05]  /*0dc0*/  @!P0 BRA `(.L_x_16) ;  /* 0x0000000000808947 */ /* 0x000fea0003800000 */
[----:B------:R-:W-:-:S13]  /*0dd0*/  ISETP.GT.AND P0, PT, R11, 0xfe, PT ;  /* 0x000000fe0b00780c */ /* 0x000fda0003f04270 */
[----:B------:R-:W-:Y:S05]  /*0de0*/  @P0 BRA `(.L_x_17) ;  /* 0x00000000006c0947 */ /* 0x000fea0003800000 */
[----:B------:R-:W-:-:S13]  /*0df0*/  ISETP.GE.AND P0, PT, R11, 0x1, PT ;  /* 0x000000010b00780c */ /* 0x000fda0003f06270 */
[----:B------:R-:W-:Y:S05]  /*0e00*/  @P0 BRA `(.L_x_18) ;  /* 0x0000000000740947 */ /* 0x000fea0003800000 */
[----:B------:R-:W-:Y:S02]  /*0e10*/  ISETP.GE.AND P0, PT, R11, -0x18, PT ;  /* 0xffffffe80b00780c */ /* 0x000fe40003f06270 */
[----:B------:R-:W-:-:S11]  /*0e20*/  LOP3.LUT R0, R0, 0x80000000, RZ, 0xc0, !PT ;  /* 0x8000000000007812 */ /* 0x000fd600078ec0ff */
[----:B------:R-:W-:Y:S05]  /*0e30*/  @!P0 BRA `(.L_x_18) ;  /* 0x0000000000688947 */ /* 0x000fea0003800000 */
[CCC-:B------:R-:W-:Y:S01]  /*0e40*/  FFMA.RZ R3, R16.reuse, R12.reuse, R9.reuse ;  /* 0x0000000c10037223 */ /* 0x1c0fe2000000c009 */
[CCC-:B------:R-:W-:Y:S01]  /*0e50*/  FFMA.RM R10, R16.reuse, R12.reuse, R9.reuse ;  /* 0x0000000c100a7223 */ /* 0x1c0fe20000004009 */
[C---:B------:R-:W-:Y:S02]  /*0e60*/  ISETP.NE.AND P2, PT, R11.reuse, RZ, PT ;  /* 0x000000ff0b00720c */ /* 0x040fe40003f45270 */
[----:B------:R-:W-:Y:S02]  /*0e70*/  ISETP.NE.AND P1, PT, R11, RZ, PT ;  /* 0x000000ff0b00720c */ /* 0x000fe40003f25270 */
[----:B------:R-:W-:Y:S01]  /*0e80*/  LOP3.LUT R7, R3, 0x7fffff, RZ, 0xc0, !PT ;  /* 0x007fffff03077812 */ /* 0x000fe200078ec0ff */
[----:B------:R-:W-:Y:S01]  /*0e90*/  FFMA.RP R3, R16, R12, R9 ;  /* 0x0000000c10037223 */ /* 0x000fe20000008009 */
[----:B------:R-:W-:Y:S02]  /*0ea0*/  IADD3 R12, PT, PT, R11, 0x20, RZ ;  /* 0x000000200b0c7810 */ /* 0x000fe40007ffe0ff */
[----:B------:R-:W-:-:S02]  /*0eb0*/  LOP3.LUT R7, R7, 0x800000, RZ, 0xfc, !PT ;  /* 0x0080000007077812 */ /* 0x000fc400078efcff */
[----:B------:R-:W-:Y:S02]  /*0ec0*/  IADD3 R9, PT, PT, -R11, RZ, RZ ;  /* 0x000000ff0b097210 */ /* 0x000fe40007ffe1ff */
[----:B------:R-:W-:Y:S02]  /*0ed0*/  SHF.L.U32 R12, R7, R12, RZ ;  /* 0x0000000c070c7219 */ /* 0x000fe400000006ff */
[----:B------:R-:W-:Y:S02]  /*0ee0*/  FSETP.NEU.FTZ.AND P0, PT, R3, R10, PT ;  /* 0x0000000a0300720b */ /* 0x000fe40003f1d000 */
[----:B------:R-:W-:Y:S02]  /*0ef0*/  SEL R10, R9, RZ, P2 ;  /* 0x000000ff090a7207 */ /* 0x000fe40001000000 */
[----:B------:R-:W-:Y:S02]  /*0f00*/  ISETP.NE.AND P1, PT, R12, RZ, P1 ;  /* 0x000000ff0c00720c */ /* 0x000fe40000f25270 */
[----:B------:R-:W-:-:S02]  /*0f10*/  SHF.R.U32.HI R10, RZ, R10, R7 ;  /* 0x0000000aff0a7219 */ /* 0x000fc40000011607 */
[----:B------:R-:W-:Y:S02]  /*0f20*/  PLOP3.LUT P0, PT, P0, P1, PT, 0xf8, 0x8f ;  /* 0x00000000008f781c */ /* 0x000fe40000703f70 */
[----:B------:R-:W-:Y:S02]  /*0f30*/  SHF.R.U32.HI R12, RZ, 0x1, R10 ;  /* 0x00000001ff0c7819 */ /* 0x000fe4000001160a */
[----:B------:R-:W-:-:S04]  /*0f40*/  SEL R3, RZ, 0x1, !P0 ;  /* 0x00000001ff037807 */ /* 0x000fc80004000000 */
[----:B------:R-:W-:-:S04]  /*0f50*/  LOP3.LUT R3, R3, 0x1, R12, 0xf8, !PT ;  /* 0x0000000103037812 */ /* 0x000fc800078ef80c */
[----:B------:R-:W-:-:S05]  /*0f60*/  LOP3.LUT R3, R3, R10, RZ, 0xc0, !PT ;  /* 0x0000000a03037212 */ /* 0x000fca00078ec0ff */
[----:B------:R-:W-:-:S05]  /*0f70*/  IMAD.IADD R3, R12, 0x1, R3 ;  /* 0x000000010c037824 */ /* 0x000fca00078e0203 */
[----:B------:R-:W-:Y:S01]  /*0f80*/  LOP3.LUT R0, R3, R0, RZ, 0xfc, !PT ;  /* 0x0000000003007212 */ /* 0x000fe200078efcff */
[----:B------:R-:W-:Y:S06]  /*0f90*/  BRA `(.L_x_18) ;  /* 0x0000000000107947 */ /* 0x000fec0003800000 */
.L_x_17:
[----:B------:R-:W-:-:S04]  /*0fa0*/  LOP3.LUT R0, R0, 0x80000000, RZ, 0xc0, !PT ;  /* 0x8000000000007812 */ /* 0x000fc800078ec0ff */
[----:B------:R-:W-:Y:S01]  /*0fb0*/  LOP3.LUT R0, R0, 0x7f800000, RZ, 0xfc, !PT ;  /* 0x7f80000000007812 */ /* 0x000fe200078efcff */
[----:B------:R-:W-:Y:S06]  /*0fc0*/  BRA `(.L_x_18) ;  /* 0x0000000000047947 */ /* 0x000fec0003800000 */
.L_x_16:
[----:B------:R-:W-:-:S07]  /*0fd0*/  LEA R0, R10, R0, 0x17 ;  /* 0x000000000a007211 */ /* 0x000fce00078eb8ff */
.L_x_18:
[----:B------:R-:W-:Y:S05]  /*0fe0*/  BSYNC.RECONVERGENT B2 ;  /* 0x0000000000027941 */ /* 0x000fea0003800200 */
.L_x_15:
[----:B------:R-:W-:Y:S05]  /*0ff0*/  BRA `(.L_x_19) ;  /* 0x0000000000207947 */ /* 0x000fea0003800000 */
.L_x_14:
[----:B------:R-:W-:-:S04]  /*1000*/  LOP3.LUT R0, R3, 0x80000000, R0, 0x48, !PT ;  /* 0x8000000003007812 */ /* 0x000fc800078e4800 */
[----:B------:R-:W-:Y:S01]  /*1010*/  LOP3.LUT R0, R0, 0x7f800000, RZ, 0xfc, !PT ;  /* 0x7f80000000007812 */ /* 0x000fe200078efcff */
[----:B------:R-:W-:Y:S06]  /*1020*/  BRA `(.L_x_19) ;  /* 0x0000000000147947 */ /* 0x000fec0003800000 */
.L_x_13:
[----:B------:R-:W-:Y:S01]  /*1030*/  LOP3.LUT R0, R3, 0x80000000, R0, 0x48, !PT ;  /* 0x8000000003007812 */ /* 0x000fe200078e4800 */
[----:B------:R-:W-:Y:S06]  /*1040*/  BRA `(.L_x_19) ;  /* 0x00000000000c7947 */ /* 0x000fec0003800000 */
.L_x_12:
[----:B------:R-:W0:Y:S01]  /*1050*/  MUFU.RSQ R0, -QNAN ;  /* 0xffc0000000007908 */ /* 0x000e220000001400 */
[----:B------:R-:W-:Y:S05]  /*1060*/  BRA `(.L_x_19) ;  /* 0x0000000000047947 */ /* 0x000fea0003800000 */
.L_x_11:
[----:B------:R-:W-:-:S07]  /*1070*/  FADD.FTZ R0, R0, R3 ;  /* 0x0000000300007221 */ /* 0x000fce0000010000 */
.L_x_19:
[----:B------:R-:W-:Y:S05]  /*1080*/  BSYNC.RECONVERGENT B1 ;  /* 0x0000000000017941 */ /* 0x000fea0003800200 */
.L_x_9:
[----:B------:R-:W-:-:S04]  /*1090*/  HFMA2 R7, -RZ, RZ, 0, 0 ;  /* 0x00000000ff077431 */ /* 0x000fc800000001ff */
[----:B0-----:R-:W-:Y:S05]  /*10a0*/  RET.REL.NODEC R6 `(_Z16mandelbrotKernelPiPfffffiiiff) ;  /* 0xffffffec06d47950 */ /* 0x001fea0003c3ffff */
.L_x_20:
[----:B------:R-:W-:-:S00]  /*10b0*/  BRA `(.L_x_20) ;  /* 0xfffffffc00fc7947 */ /* 0x000fc0000383ffff */
[----:B------:R-:W-:-:S00]  /*10c0*/  NOP ;  /* 0x0000000000007918 */ /* 0x000fc00000000000 */
        /* <DEDUP_REMOVED lines=11> */
.L_x_21:


//--------------------- .nv.shared.reserved.0     --------------------------
	.section	.nv.shared.reserved.0,"aw",@nobits
	.weak		__nv_reservedSMEM_offset_0_alias
	.size		__nv_reservedSMEM_offset_0_alias, 0, 64
	.other		__nv_reservedSMEM_offset_0_alias,@"STO_CUDA_RESERVED_SHARED STV_DEFAULT"
__nv_reservedSMEM_offset_0_alias:
	.zero		0
	.zero		64


//--------------------- .nv.constant0._Z16mandelbrotKernelPiPfffffiiiff --------------------------
	.section	.nv.constant0._Z16mandelbrotKernelPiPfffffiiiff,"a",@progbits
	.sectionflags	@""
	.align	4
.nv.constant0._Z16mandelbrotKernelPiPfffffiiiff:
	.zero		948


//--------------------- SYMBOLS --------------------------

	.type		.nv.reservedSmem.offset0,@object
	.size		.nv.reservedSmem.offset0,0x4
